	.headerflags	@"EF_CUDA_TEXMODE_UNIFIED EF_CUDA_64BIT_ADDRESS EF_CUDA_ACCELERATORS EF_CUDA_SM90 EF_CUDA_VIRTUAL_SM(EF_CUDA_SM90)"
	.elftype	@"ET_EXEC"


//--------------------- .nv.info                  --------------------------
	.section	.nv.info,"",@"SHT_CUDA_INFO"
	.align	4


	//----- nvinfo : EIATTR_REGCOUNT
	.align		4
        /*0000*/ 	.byte	0x04, 0x2f
        /*0002*/ 	.short	(.L_3 - .L_2)
	.align		4
.L_2:
        /*0004*/ 	.word	index@(triton_poi_fused__native_batch_norm_legit_no_training_13)
        /*0008*/ 	.word	0x00000012


	//----- nvinfo : EIATTR_MIN_STACK_SIZE
	.align		4
.L_3:
        /*000c*/ 	.byte	0x04, 0x12
        /*000e*/ 	.short	(.L_5 - .L_4)
	.align		4
.L_4:
        /*0010*/ 	.word	index@(triton_poi_fused__native_batch_norm_legit_no_training_13)
        /*0014*/ 	.word	0x00000000


	//----- nvinfo : EIATTR_FRAME_SIZE
	.align		4
.L_5:
        /*0018*/ 	.byte	0x04, 0x11
        /*001a*/ 	.short	(.L_7 - .L_6)
	.align		4
.L_6:
        /*001c*/ 	.word	index@(triton_poi_fused__native_batch_norm_legit_no_training_13)
        /*0020*/ 	.word	0x00000000


	//----- nvinfo : EIATTR_MIN_STACK_SIZE
	.align		4
.L_7:
        /*0024*/ 	.byte	0x04, 0x12
        /*0026*/ 	.short	(.L_9 - .L_8)
	.align		4
.L_8:
        /*0028*/ 	.word	index@(triton_poi_fused__native_batch_norm_legit_no_training_13)
        /*002c*/ 	.word	0x00000000
.L_9:


//--------------------- .nv.info.triton_poi_fused__native_batch_norm_legit_no_training_13 --------------------------
	.section	.nv.info.triton_poi_fused__native_batch_norm_legit_no_training_13,"",@"SHT_CUDA_INFO"
	.sectionflags	@""
	.align	4


	//----- nvinfo : EIATTR_CUDA_API_VERSION
	.align		4
        /*0000*/ 	.byte	0x04, 0x37
        /*0002*/ 	.short	(.L_11 - .L_10)
.L_10:
        /*0004*/ 	.word	0x0000007c


	//----- nvinfo : EIATTR_KPARAM_INFO
	.align		4
.L_11:
        /*0008*/ 	.byte	0x04, 0x17
        /*000a*/ 	.short	(.L_13 - .L_12)
.L_12:
        /*000c*/ 	.word	0x00000000
        /*0010*/ 	.short	0x0006
        /*0012*/ 	.short	0x0030
        /*0014*/ 	.byte	0x00, 0xf0, 0x11, 0x00


	//----- nvinfo : EIATTR_KPARAM_INFO
	.align		4
.L_13:
        /*0018*/ 	.byte	0x04, 0x17
        /*001a*/ 	.short	(.L_15 - .L_14)
.L_14:
        /*001c*/ 	.word	0x00000000
        /*0020*/ 	.short	0x0005
        /*0022*/ 	.short	0x0028
        /*0024*/ 	.byte	0x00, 0xf4, 0x21, 0x00


	//----- nvinfo : EIATTR_KPARAM_INFO
	.align		4
.L_15:
        /*0028*/ 	.byte	0x04, 0x17
        /*002a*/ 	.short	(.L_17 - .L_16)
.L_16:
        /*002c*/ 	.word	0x00000000
        /*0030*/ 	.short	0x0004
        /*0032*/ 	.short	0x0020
        /*0034*/ 	.byte	0x00, 0xf4, 0x21, 0x00


	//----- nvinfo : EIATTR_KPARAM_INFO
	.align		4
.L_17:
        /*0038*/ 	.byte	0x04, 0x17
        /*003a*/ 	.short	(.L_19 - .L_18)
.L_18:
        /*003c*/ 	.word	0x00000000
        /*0040*/ 	.short	0x0003
        /*0042*/ 	.short	0x0018
        /*0044*/ 	.byte	0x00, 0xf4, 0x21, 0x00


	//----- nvinfo : EIATTR_KPARAM_INFO
	.align		4
.L_19:
        /*0048*/ 	.byte	0x04, 0x17
        /*004a*/ 	.short	(.L_21 - .L_20)
.L_20:
        /*004c*/ 	.word	0x00000000
        /*0050*/ 	.short	0x0002
        /*0052*/ 	.short	0x0010
        /*0054*/ 	.byte	0x00, 0xf4, 0x21, 0x00


	//----- nvinfo : EIATTR_KPARAM_INFO
	.align		4
.L_21:
        /*0058*/ 	.byte	0x04, 0x17
        /*005a*/ 	.short	(.L_23 - .L_22)
.L_22:
        /*005c*/ 	.word	0x00000000
        /*0060*/ 	.short	0x0001
        /*0062*/ 	.short	0x0008
        /*0064*/ 	.byte	0x00, 0xf4, 0x21, 0x00


	//----- nvinfo : EIATTR_KPARAM_INFO
	.align		4
.L_23:
        /*0068*/ 	.byte	0x04, 0x17
        /*006a*/ 	.short	(.L_25 - .L_24)
.L_24:
        /*006c*/ 	.word	0x00000000
        /*0070*/ 	.short	0x0000
        /*0072*/ 	.short	0x0000
        /*0074*/ 	.byte	0x00, 0xf4, 0x21, 0x00


	//----- nvinfo : EIATTR_SPARSE_MMA_MASK
	.align		4
.L_25:
        /*0078*/ 	.byte	0x03, 0x50
        /*007a*/ 	.short	0x0000


	//----- nvinfo : EIATTR_MAXREG_COUNT
	.align		4
        /*007c*/ 	.byte	0x03, 0x1b
        /*007e*/ 	.short	0x00ff


	//----- nvinfo : EIATTR_EXIT_INSTR_OFFSETS
	.align		4
        /*0080*/ 	.byte	0x04, 0x1c
        /*0082*/ 	.short	(.L_27 - .L_26)


	//   ....[0]....
.L_26:
        /*0084*/ 	.word	0x00000390


	//----- nvinfo : EIATTR_REQNTID
	.align		4
.L_27:
        /*0088*/ 	.byte	0x04, 0x10
        /*008a*/ 	.short	(.L_29 - .L_28)
.L_28:
        /*008c*/ 	.word	0x00000100
        /*0090*/ 	.word	0x00000001
        /*0094*/ 	.word	0x00000001


	//----- nvinfo : EIATTR_CBANK_PARAM_SIZE
	.align		4
.L_29:
        /*0098*/ 	.byte	0x03, 0x19
        /*009a*/ 	.short	0x0034


	//----- nvinfo : EIATTR_PARAM_CBANK
	.align		4
        /*009c*/ 	.byte	0x04, 0x0a
        /*009e*/ 	.short	(.L_31 - .L_30)
	.align		4
.L_30:
        /*00a0*/ 	.word	index@(.nv.constant0.triton_poi_fused__native_batch_norm_legit_no_training_13)
        /*00a4*/ 	.short	0x0210
        /*00a6*/ 	.short	0x0034


	//----- nvinfo : EIATTR_SW_WAR
	.align		4
.L_31:
        /*00a8*/ 	.byte	0x04, 0x36
        /*00aa*/ 	.short	(.L_33 - .L_32)
.L_32:
        /*00ac*/ 	.word	0x00000008
.L_33:


//--------------------- .nv.callgraph             --------------------------
	.section	.nv.callgraph,"",@"SHT_CUDA_CALLGRAPH"
	.align	4
	.sectionentsize	8
	.align		4
        /*0000*/ 	.word	0x00000000
	.align		4
        /*0004*/ 	.word	0xffffffff
	.align		4
        /*0008*/ 	.word	0x00000000
	.align		4
        /*000c*/ 	.word	0xfffffffe
	.align		4
        /*0010*/ 	.word	0x00000000
	.align		4
        /*0014*/ 	.word	0xfffffffd
	.align		4
        /*0018*/ 	.word	0x00000000
	.align		4
        /*001c*/ 	.word	0xfffffffc


//--------------------- .nv.constant4             --------------------------
	.section	.nv.constant4,"a",@progbits
	.align	8
	.align		8
.nv.constant4:
        /*0000*/ 	.dword	_$_str
	.align		8
        /*0008*/ 	.dword	_$_str_$_2


//--------------------- .text.triton_poi_fused__native_batch_norm_legit_no_training_13 --------------------------
	.section	.text.triton_poi_fused__native_batch_norm_legit_no_training_13,"ax",@progbits
	.align	128
        .global         triton_poi_fused__native_batch_norm_legit_no_training_13
        .type           triton_poi_fused__native_batch_norm_legit_no_training_13,@function
        .size           triton_poi_fused__native_batch_norm_legit_no_training_13,(.L_x_1 - triton_poi_fused__native_batch_norm_legit_no_training_13)
        .other          triton_poi_fused__native_batch_norm_legit_no_training_13,@"STO_CUDA_ENTRY STV_DEFAULT"
triton_poi_fused__native_batch_norm_legit_no_training_13:
.text.triton_poi_fused__native_batch_norm_legit_no_training_13:
[----:B------:R-:W-:Y:S01]  /*0000*/  LDC R1, c[0x0][0x28] ;  /* 0x00000a00ff017b82 */ /* 0x000fe20000000800 */
[----:B------:R-:W1:Y:S07]  /*0010*/  S2R R0, SR_TID.X ;  /* 0x0000000000007919 */ /* 0x000e6e0000002100 */
[----:B------:R-:W2:Y:S01]  /*0020*/  LDC.64 R2, c[0x0][0x220] ;  /* 0x00008800ff027b82 */ /* 0x000ea20000000a00 */
[----:B------:R-:W-:Y:S01]  /*0030*/  ULDC.64 UR4, c[0x0][0x208] ;  /* 0x0000820000047ab9 */ /* 0x000fe20000000a00 */
[----:B------:R-:W3:Y:S06]  /*0040*/  S2R R7, SR_CTAID.X ;  /* 0x0000000000077919 */ /* 0x000eec0000002500 */
[----:B------:R-:W4:Y:S08]  /*0050*/  LDC.64 R8, c[0x0][0x228] ;  /* 0x00008a00ff087b82 */ /* 0x000f300000000a00 */
[----:B------:R-:W5:Y:S01]  /*0060*/  LDC.64 R10, c[0x0][0x230] ;  /* 0x00008c00ff0a7b82 */ /* 0x000f620000000a00 */
[----:B-1----:R-:W-:-:S02]  /*0070*/  SHF.L.U32 R0, R0, 0x1, RZ ;  /* 0x0000000100007819 */ /* 0x002fc400000006ff */
[----:B---3--:R-:W-:Y:S02]  /*0080*/  SHF.R.S32.HI R5, RZ, 0x16, R7 ;  /* 0x00000016ff057819 */ /* 0x008fe40000011407 */
[----:B------:R-:W-:Y:S02]  /*0090*/  LOP3.LUT R0, R0, 0x1fe, RZ, 0xc0, !PT ;  /* 0x000001fe00007812 */ /* 0x000fe400078ec0ff */
[----:B------:R-:W-:Y:S02]  /*00a0*/  SGXT R5, R5, 0x1 ;  /* 0x000000010505781a */ /* 0x000fe40000000200 */
[----:B------:R-:W-:Y:S02]  /*00b0*/  LEA R0, R7, R0, 0x9 ;  /* 0x0000000007007211 */ /* 0x000fe400078e48ff */
[----:B------:R-:W1:Y:S02]  /*00c0*/  LDC.64 R6, c[0x0][0x218] ;  /* 0x00008600ff067b82 */ /* 0x000e640000000a00 */
[----:B------:R-:W-:-:S04]  /*00d0*/  LEA.HI R5, R5, R0, RZ, 0x6 ;  /* 0x0000000005057211 */ /* 0x000fc800078f30ff */
[----:B------:R-:W-:-:S04]  /*00e0*/  LOP3.LUT R5, R5, 0xffffffc0, RZ, 0xc0, !PT ;  /* 0xffffffc005057812 */ /* 0x000fc800078ec0ff */
[----:B------:R-:W-:Y:S02]  /*00f0*/  IADD3 R13, R0, -R5, RZ ;  /* 0x80000005000d7210 */ /* 0x000fe40007ffe0ff */
[----:B------:R-:W3:Y:S03]  /*0100*/  LDC.64 R4, c[0x0][0x210] ;  /* 0x00008400ff047b82 */ /* 0x000ee60000000a00 */
[----:B--2---:R-:W-:-:S06]  /*0110*/  IMAD.WIDE R2, R13, 0x4, R2 ;  /* 0x000000040d027825 */ /* 0x004fcc00078e0202 */
[----:B------:R-:W2:Y:S01]  /*0120*/  LDG.E.EL.64 R2, desc[UR4][R2.64] ;  /* 0x0000000402027981 */ /* 0x000ea2000c2e1b00 */
[----:B-1----:R-:W-:-:S06]  /*0130*/  IMAD.WIDE R6, R13, 0x4, R6 ;  /* 0x000000040d067825 */ /* 0x002fcc00078e0206 */
[----:B------:R-:W2:Y:S01]  /*0140*/  LDG.E.EL.64 R6, desc[UR4][R6.64] ;  /* 0x0000000406067981 */ /* 0x000ea2000c2e1b00 */
[----:B---3--:R-:W-:-:S06]  /*0150*/  IMAD.WIDE R4, R0, 0x4, R4 ;  /* 0x0000000400047825 */ /* 0x008fcc00078e0204 */
[----:B------:R-:W3:Y:S01]  /*0160*/  LDG.E.64 R4, desc[UR4][R4.64] ;  /* 0x0000000404047981 */ /* 0x000ee2000c1e1b00 */
[----:B----4-:R-:W-:-:S04]  /*0170*/  IMAD.WIDE R8, R13, 0x4, R8 ;  /* 0x000000040d087825 */ /* 0x010fc800078e0208 */
[----:B-----5:R-:W-:Y:S02]  /*0180*/  IMAD.WIDE R10, R13, 0x4, R10 ;  /* 0x000000040d0a7825 */ /* 0x020fe400078e020a */
[----:B------:R-:W4:Y:S04]  /*0190*/  LDG.E.EL.64 R8, desc[UR4][R8.64] ;  /* 0x0000000408087981 */ /* 0x000f28000c2e1b00 */
[----:B------:R-:W4:Y:S01]  /*01a0*/  LDG.E.EL.64 R10, desc[UR4][R10.64] ;  /* 0x000000040a0a7981 */ /* 0x000f22000c2e1b00 */
[----:B------:R-:W-:Y:S01]  /*01b0*/  HFMA2.MMA R15, -RZ, RZ, 1.625, 0 ;  /* 0x3e800000ff0f7435 */ /* 0x000fe200000001ff */
[----:B--2---:R-:W-:Y:S01]  /*01c0*/  FADD R2, R2, 9.9999997473787516356e-06 ;  /* 0x3727c5ac02027421 */ /* 0x004fe20000000000 */
[----:B------:R-:W-:-:S03]  /*01d0*/  FADD R12, R3, 9.9999997473787516356e-06 ;  /* 0x3727c5ac030c7421 */ /* 0x000fc60000000000 */
[----:B------:R1:W2:Y:S08]  /*01e0*/  MUFU.SQRT R13, R2 ;  /* 0x00000002000d7308 */ /* 0x0002b00000002000 */
[----:B------:R-:W5:Y:S01]  /*01f0*/  MUFU.SQRT R14, R12 ;  /* 0x0000000c000e7308 */ /* 0x000f620000002000 */
[----:B-1----:R-:W1:Y:S01]  /*0200*/  LDC.64 R2, c[0x0][0x238] ;  /* 0x00008e00ff027b82 */ /* 0x002e620000000a00 */
[----:B--2---:R-:W-:-:S02]  /*0210*/  FSETP.GT.AND P0, PT, R13, 8.50705917302346158658e+37, PT ;  /* 0x7e8000000d00780b */ /* 0x004fc40003f04000 */
[----:B------:R-:W-:Y:S02]  /*0220*/  FSETP.GEU.AND P2, PT, R13, 1.175494350822287508e-38, PT ;  /* 0x008000000d00780b */ /* 0x000fe40003f4e000 */
[C---:B-----5:R-:W-:Y:S02]  /*0230*/  FSETP.GT.AND P1, PT, R14.reuse, 8.50705917302346158658e+37, PT ;  /* 0x7e8000000e00780b */ /* 0x060fe40003f24000 */
[----:B------:R-:W-:-:S07]  /*0240*/  FSETP.GEU.AND P3, PT, R14, 1.175494350822287508e-38, PT ;  /* 0x008000000e00780b */ /* 0x000fce0003f6e000 */
[----:B------:R-:W-:-:S04]  /*0250*/  @P0 FMUL R13, R13, 0.25 ;  /* 0x3e8000000d0d0820 */ /* 0x000fc80000400000 */
[----:B------:R-:W-:Y:S01]  /*0260*/  @!P2 FMUL R13, R13, 16777216 ;  /* 0x4b8000000d0da820 */ /* 0x000fe20000400000 */
[----:B------:R-:W-:-:S04]  /*0270*/  @P1 FMUL R14, R14, 0.25 ;  /* 0x3e8000000e0e1820 */ /* 0x000fc80000400000 */
[----:B------:R-:W-:Y:S01]  /*0280*/  @!P3 FMUL R14, R14, 16777216 ;  /* 0x4b8000000e0eb820 */ /* 0x000fe20000400000 */
[----:B------:R-:W2:Y:S01]  /*0290*/  MUFU.RCP R13, R13 ;  /* 0x0000000d000d7308 */ /* 0x000ea20000001000 */
[----:B------:R-:W-:-:S07]  /*02a0*/  FSEL R12, R15, 1, P0 ;  /* 0x3f8000000f0c7808 */ /* 0x000fce0000000000 */
[----:B------:R-:W5:Y:S01]  /*02b0*/  MUFU.RCP R14, R14 ;  /* 0x0000000e000e7308 */ /* 0x000f620000001000 */
[----:B------:R-:W-:Y:S01]  /*02c0*/  FSEL R15, R15, 1, P1 ;  /* 0x3f8000000f0f7808 */ /* 0x000fe20000800000 */
[----:B------:R-:W-:Y:S01]  /*02d0*/  @!P2 FMUL R12, R12, 16777216 ;  /* 0x4b8000000c0ca820 */ /* 0x000fe20000400000 */
[----:B---3--:R-:W-:-:S03]  /*02e0*/  FADD R4, R4, -R6 ;  /* 0x8000000604047221 */ /* 0x008fc60000000000 */
[----:B------:R-:W-:Y:S01]  /*02f0*/  @!P3 FMUL R15, R15, 16777216 ;  /* 0x4b8000000f0fb820 */ /* 0x000fe20000400000 */
[----:B------:R-:W-:Y:S01]  /*0300*/  FADD R5, R5, -R7 ;  /* 0x8000000705057221 */ /* 0x000fe20000000000 */
[----:B--2---:R-:W-:Y:S02]  /*0310*/  FMUL R13, R13, R12 ;  /* 0x0000000c0d0d7220 */ /* 0x004fe40000400000 */
[----:B-----5:R-:W-:Y:S02]  /*0320*/  FMUL R6, R14, R15 ;  /* 0x0000000f0e067220 */ /* 0x020fe40000400000 */
[----:B------:R-:W-:Y:S02]  /*0330*/  FMUL R13, R4, R13 ;  /* 0x0000000d040d7220 */ /* 0x000fe40000400000 */
[----:B------:R-:W-:Y:S01]  /*0340*/  FMUL R6, R5, R6 ;  /* 0x0000000605067220 */ /* 0x000fe20000400000 */
[----:B-1----:R-:W-:-:S04]  /*0350*/  IMAD.WIDE R2, R0, 0x4, R2 ;  /* 0x0000000400027825 */ /* 0x002fc800078e0202 */
[----:B----4-:R-:W-:Y:S01]  /*0360*/  FFMA R8, R8, R13, R10 ;  /* 0x0000000d08087223 */ /* 0x010fe2000000000a */
[----:B------:R-:W-:-:S05]  /*0370*/  FFMA R9, R9, R6, R11 ;  /* 0x0000000609097223 */ /* 0x000fca000000000b */
[----:B------:R-:W-:Y:S01]  /*0380*/  STG.E.64 desc[UR4][R2.64], R8 ;  /* 0x0000000802007986 */ /* 0x000fe2000c101b04 */
[----:B------:R-:W-:Y:S05]  /*0390*/  EXIT ;  /* 0x000000000000794d */ /* 0x000fea0003800000 */
.L_x_0:
[----:B------:R-:W-:-:S00]  /*03a0*/  BRA `(.L_x_0) ;  /* 0xfffffffc00fc7947 */ /* 0x000fc0000383ffff */
[----:B------:R-:W-:-:S00]  /*03b0*/  NOP ;  /* 0x0000000000007918 */ /* 0x000fc00000000000 */
        /* <DEDUP_REMOVED lines=12> */
.L_x_1:


//--------------------- .nv.global.init           --------------------------
	.section	.nv.global.init,"aw",@progbits
.nv.global.init:
	.type		_$_str,@object
	.size		_$_str,(_$_str_$_2 - _$_str)
_$_str:
        /*0000*/ 	.byte	0x5f, 0x5f, 0x43, 0x55, 0x44, 0x41, 0x5f, 0x46, 0x54, 0x5a, 0x00
	.type		_$_str_$_2,@object
	.size		_$_str_$_2,(.L_1 - _$_str_$_2)
_$_str_$_2:
        /*000b*/ 	.byte	0x5f, 0x5f, 0x43, 0x55, 0x44, 0x41, 0x5f, 0x50, 0x52, 0x45, 0x43, 0x5f, 0x53, 0x51, 0x52, 0x54
        /*001b*/ 	.byte	0x00
.L_1:


//--------------------- .nv.constant0.triton_poi_fused__native_batch_norm_legit_no_training_13 --------------------------
	.section	.nv.constant0.triton_poi_fused__native_batch_norm_legit_no_training_13,"a",@progbits
	.sectionflags	@""
	.align	4
.nv.constant0.triton_poi_fused__native_batch_norm_legit_no_training_13:
	.zero		580
